	.headerflags	@"EF_CUDA_TEXMODE_UNIFIED EF_CUDA_64BIT_ADDRESS EF_CUDA_ACCELERATORS EF_CUDA_SM90 EF_CUDA_VIRTUAL_SM(EF_CUDA_SM90)"
	.elftype	@"ET_EXEC"


//--------------------- .nv.info                  --------------------------
	.section	.nv.info,"",@"SHT_CUDA_INFO"
	.align	4


	//----- nvinfo : EIATTR_REGCOUNT
	.align		4
        /*0000*/ 	.byte	0x04, 0x2f
        /*0002*/ 	.short	(.L_3 - .L_2)
	.align		4
.L_2:
        /*0004*/ 	.word	index@(triton_per_fused__native_batch_norm_legit_no_training__prelu_kernel_add_cat_mean_mul_1)
        /*0008*/ 	.word	0x00000020


	//----- nvinfo : EIATTR_MIN_STACK_SIZE
	.align		4
.L_3:
        /*000c*/ 	.byte	0x04, 0x12
        /*000e*/ 	.short	(.L_5 - .L_4)
	.align		4
.L_4:
        /*0010*/ 	.word	index@(triton_per_fused__native_batch_norm_legit_no_training__prelu_kernel_add_cat_mean_mul_1)
        /*0014*/ 	.word	0x00000000


	//----- nvinfo : EIATTR_FRAME_SIZE
	.align		4
.L_5:
        /*0018*/ 	.byte	0x04, 0x11
        /*001a*/ 	.short	(.L_7 - .L_6)
	.align		4
.L_6:
        /*001c*/ 	.word	index@(triton_per_fused__native_batch_norm_legit_no_training__prelu_kernel_add_cat_mean_mul_1)
        /*0020*/ 	.word	0x00000000


	//----- nvinfo : EIATTR_MIN_STACK_SIZE
	.align		4
.L_7:
        /*0024*/ 	.byte	0x04, 0x12
        /*0026*/ 	.short	(.L_9 - .L_8)
	.align		4
.L_8:
        /*0028*/ 	.word	index@(triton_per_fused__native_batch_norm_legit_no_training__prelu_kernel_add_cat_mean_mul_1)
        /*002c*/ 	.word	0x00000000
.L_9:


//--------------------- .nv.info.triton_per_fused__native_batch_norm_legit_no_training__prelu_kernel_add_cat_mean_mul_1 --------------------------
	.section	.nv.info.triton_per_fused__native_batch_norm_legit_no_training__prelu_kernel_add_cat_mean_mul_1,"",@"SHT_CUDA_INFO"
	.sectionflags	@""
	.align	4


	//----- nvinfo : EIATTR_CUDA_API_VERSION
	.align		4
        /*0000*/ 	.byte	0x04, 0x37
        /*0002*/ 	.short	(.L_11 - .L_10)
.L_10:
        /*0004*/ 	.word	0x0000007c


	//----- nvinfo : EIATTR_KPARAM_INFO
	.align		4
.L_11:
        /*0008*/ 	.byte	0x04, 0x17
        /*000a*/ 	.short	(.L_13 - .L_12)
.L_12:
        /*000c*/ 	.word	0x00000000
        /*0010*/ 	.short	0x000d
        /*0012*/ 	.short	0x0064
        /*0014*/ 	.byte	0x00, 0xf0, 0x11, 0x00


	//----- nvinfo : EIATTR_KPARAM_INFO
	.align		4
.L_13:
        /*0018*/ 	.byte	0x04, 0x17
        /*001a*/ 	.short	(.L_15 - .L_14)
.L_14:
        /*001c*/ 	.word	0x00000000
        /*0020*/ 	.short	0x000c
        /*0022*/ 	.short	0x0060
        /*0024*/ 	.byte	0x00, 0xf0, 0x11, 0x00


	//----- nvinfo : EIATTR_KPARAM_INFO
	.align		4
.L_15:
        /*0028*/ 	.byte	0x04, 0x17
        /*002a*/ 	.short	(.L_17 - .L_16)
.L_16:
        /*002c*/ 	.word	0x00000000
        /*0030*/ 	.short	0x000b
        /*0032*/ 	.short	0x0058
        /*0034*/ 	.byte	0x00, 0xf4, 0x21, 0x00


	//----- nvinfo : EIATTR_KPARAM_INFO
	.align		4
.L_17:
        /*0038*/ 	.byte	0x04, 0x17
        /*003a*/ 	.short	(.L_19 - .L_18)
.L_18:
        /*003c*/ 	.word	0x00000000
        /*0040*/ 	.short	0x000a
        /*0042*/ 	.short	0x0050
        /*0044*/ 	.byte	0x00, 0xf4, 0x21, 0x00


	//----- nvinfo : EIATTR_KPARAM_INFO
	.align		4
.L_19:
        /*0048*/ 	.byte	0x04, 0x17
        /*004a*/ 	.short	(.L_21 - .L_20)
.L_20:
        /*004c*/ 	.word	0x00000000
        /*0050*/ 	.short	0x0009
        /*0052*/ 	.short	0x0048
        /*0054*/ 	.byte	0x00, 0xf4, 0x21, 0x00


	//----- nvinfo : EIATTR_KPARAM_INFO
	.align		4
.L_21:
        /*0058*/ 	.byte	0x04, 0x17
        /*005a*/ 	.short	(.L_23 - .L_22)
.L_22:
        /*005c*/ 	.word	0x00000000
        /*0060*/ 	.short	0x0008
        /*0062*/ 	.short	0x0040
        /*0064*/ 	.byte	0x00, 0xf4, 0x21, 0x00


	//----- nvinfo : EIATTR_KPARAM_INFO
	.align		4
.L_23:
        /*0068*/ 	.byte	0x04, 0x17
        /*006a*/ 	.short	(.L_25 - .L_24)
.L_24:
        /*006c*/ 	.word	0x00000000
        /*0070*/ 	.short	0x0007
        /*0072*/ 	.short	0x0038
        /*0074*/ 	.byte	0x00, 0xf4, 0x21, 0x00


	//----- nvinfo : EIATTR_KPARAM_INFO
	.align		4
.L_25:
        /*0078*/ 	.byte	0x04, 0x17
        /*007a*/ 	.short	(.L_27 - .L_26)
.L_26:
        /*007c*/ 	.word	0x00000000
        /*0080*/ 	.short	0x0006
        /*0082*/ 	.short	0x0030
        /*0084*/ 	.byte	0x00, 0xf4, 0x21, 0x00


	//----- nvinfo : EIATTR_KPARAM_INFO
	.align		4
.L_27:
        /*0088*/ 	.byte	0x04, 0x17
        /*008a*/ 	.short	(.L_29 - .L_28)
.L_28:
        /*008c*/ 	.word	0x00000000
        /*0090*/ 	.short	0x0005
        /*0092*/ 	.short	0x0028
        /*0094*/ 	.byte	0x00, 0xf4, 0x21, 0x00


	//----- nvinfo : EIATTR_KPARAM_INFO
	.align		4
.L_29:
        /*0098*/ 	.byte	0x04, 0x17
        /*009a*/ 	.short	(.L_31 - .L_30)
.L_30:
        /*009c*/ 	.word	0x00000000
        /*00a0*/ 	.short	0x0004
        /*00a2*/ 	.short	0x0020
        /*00a4*/ 	.byte	0x00, 0xf4, 0x21, 0x00


	//----- nvinfo : EIATTR_KPARAM_INFO
	.align		4
.L_31:
        /*00a8*/ 	.byte	0x04, 0x17
        /*00aa*/ 	.short	(.L_33 - .L_32)
.L_32:
        /*00ac*/ 	.word	0x00000000
        /*00b0*/ 	.short	0x0003
        /*00b2*/ 	.short	0x0018
        /*00b4*/ 	.byte	0x00, 0xf4, 0x21, 0x00


	//----- nvinfo : EIATTR_KPARAM_INFO
	.align		4
.L_33:
        /*00b8*/ 	.byte	0x04, 0x17
        /*00ba*/ 	.short	(.L_35 - .L_34)
.L_34:
        /*00bc*/ 	.word	0x00000000
        /*00c0*/ 	.short	0x0002
        /*00c2*/ 	.short	0x0010
        /*00c4*/ 	.byte	0x00, 0xf4, 0x21, 0x00


	//----- nvinfo : EIATTR_KPARAM_INFO
	.align		4
.L_35:
        /*00c8*/ 	.byte	0x04, 0x17
        /*00ca*/ 	.short	(.L_37 - .L_36)
.L_36:
        /*00cc*/ 	.word	0x00000000
        /*00d0*/ 	.short	0x0001
        /*00d2*/ 	.short	0x0008
        /*00d4*/ 	.byte	0x00, 0xf4, 0x21, 0x00


	//----- nvinfo : EIATTR_KPARAM_INFO
	.align		4
.L_37:
        /*00d8*/ 	.byte	0x04, 0x17
        /*00da*/ 	.short	(.L_39 - .L_38)
.L_38:
        /*00dc*/ 	.word	0x00000000
        /*00e0*/ 	.short	0x0000
        /*00e2*/ 	.short	0x0000
        /*00e4*/ 	.byte	0x00, 0xf4, 0x21, 0x00


	//----- nvinfo : EIATTR_SPARSE_MMA_MASK
	.align		4
.L_39:
        /*00e8*/ 	.byte	0x03, 0x50
        /*00ea*/ 	.short	0x0000


	//----- nvinfo : EIATTR_MAXREG_COUNT
	.align		4
        /*00ec*/ 	.byte	0x03, 0x1b
        /*00ee*/ 	.short	0x00ff


	//----- nvinfo : EIATTR_COOP_GROUP_MASK_REGIDS
	.align		4
        /*00f0*/ 	.byte	0x04, 0x29
        /*00f2*/ 	.short	(.L_41 - .L_40)


	//   ....[0]....
.L_40:
        /*00f4*/ 	.word	0xffffffff


	//   ....[1]....
        /*00f8*/ 	.word	0xffffffff


	//   ....[2]....
        /*00fc*/ 	.word	0xffffffff


	//   ....[3]....
        /*0100*/ 	.word	0xffffffff


	//----- nvinfo : EIATTR_COOP_GROUP_INSTR_OFFSETS
	.align		4
.L_41:
        /*0104*/ 	.byte	0x04, 0x28
        /*0106*/ 	.short	(.L_43 - .L_42)


	//   ....[0]....
.L_42:
        /*0108*/ 	.word	0x00000540


	//   ....[1]....
        /*010c*/ 	.word	0x000005e0


	//   ....[2]....
        /*0110*/ 	.word	0x00000710


	//   ....[3]....
        /*0114*/ 	.word	0x00000820


	//----- nvinfo : EIATTR_EXIT_INSTR_OFFSETS
	.align		4
.L_43:
        /*0118*/ 	.byte	0x04, 0x1c
        /*011a*/ 	.short	(.L_45 - .L_44)


	//   ....[0]....
.L_44:
        /*011c*/ 	.word	0x00000880


	//   ....[1]....
        /*0120*/ 	.word	0x000008b0


	//----- nvinfo : EIATTR_REQNTID
	.align		4
.L_45:
        /*0124*/ 	.byte	0x04, 0x10
        /*0126*/ 	.short	(.L_47 - .L_46)
.L_46:
        /*0128*/ 	.word	0x00000040
        /*012c*/ 	.word	0x00000001
        /*0130*/ 	.word	0x00000001


	//----- nvinfo : EIATTR_CBANK_PARAM_SIZE
	.align		4
.L_47:
        /*0134*/ 	.byte	0x03, 0x19
        /*0136*/ 	.short	0x0068


	//----- nvinfo : EIATTR_PARAM_CBANK
	.align		4
        /*0138*/ 	.byte	0x04, 0x0a
        /*013a*/ 	.short	(.L_49 - .L_48)
	.align		4
.L_48:
        /*013c*/ 	.word	index@(.nv.constant0.triton_per_fused__native_batch_norm_legit_no_training__prelu_kernel_add_cat_mean_mul_1)
        /*0140*/ 	.short	0x0210
        /*0142*/ 	.short	0x0068


	//----- nvinfo : EIATTR_SW_WAR
	.align		4
.L_49:
        /*0144*/ 	.byte	0x04, 0x36
        /*0146*/ 	.short	(.L_51 - .L_50)
.L_50:
        /*0148*/ 	.word	0x00000008
.L_51:


//--------------------- .nv.callgraph             --------------------------
	.section	.nv.callgraph,"",@"SHT_CUDA_CALLGRAPH"
	.align	4
	.sectionentsize	8
	.align		4
        /*0000*/ 	.word	0x00000000
	.align		4
        /*0004*/ 	.word	0xffffffff
	.align		4
        /*0008*/ 	.word	0x00000000
	.align		4
        /*000c*/ 	.word	0xfffffffe
	.align		4
        /*0010*/ 	.word	0x00000000
	.align		4
        /*0014*/ 	.word	0xfffffffd
	.align		4
        /*0018*/ 	.word	0x00000000
	.align		4
        /*001c*/ 	.word	0xfffffffc


//--------------------- .nv.constant4             --------------------------
	.section	.nv.constant4,"a",@progbits
	.align	8
	.align		8
.nv.constant4:
        /*0000*/ 	.dword	_$_str
	.align		8
        /*0008*/ 	.dword	_$_str_$_2


//--------------------- .text.triton_per_fused__native_batch_norm_legit_no_training__prelu_kernel_add_cat_mean_mul_1 --------------------------
	.section	.text.triton_per_fused__native_batch_norm_legit_no_training__prelu_kernel_add_cat_mean_mul_1,"ax",@progbits
	.sectionflags	@"SHF_BARRIERS=1"
	.align	128
        .global         triton_per_fused__native_batch_norm_legit_no_training__prelu_kernel_add_cat_mean_mul_1
        .type           triton_per_fused__native_batch_norm_legit_no_training__prelu_kernel_add_cat_mean_mul_1,@function
        .size           triton_per_fused__native_batch_norm_legit_no_training__prelu_kernel_add_cat_mean_mul_1,(.L_x_1 - triton_per_fused__native_batch_norm_legit_no_training__prelu_kernel_add_cat_mean_mul_1)
        .other          triton_per_fused__native_batch_norm_legit_no_training__prelu_kernel_add_cat_mean_mul_1,@"STO_CUDA_ENTRY STV_DEFAULT"
triton_per_fused__native_batch_norm_legit_no_training__prelu_kernel_add_cat_mean_mul_1:
.text.triton_per_fused__native_batch_norm_legit_no_training__prelu_kernel_add_cat_mean_mul_1:
[----:B------:R-:W0:Y:S01]  /*0000*/  LDC R1, c[0x0][0x28] ;  /* 0x00000a00ff017b82 */ /* 0x000e220000000800 */
[----:B------:R-:W1:Y:S07]  /*0010*/  S2R R0, SR_CTAID.X ;  /* 0x0000000000007919 */ /* 0x000e6e0000002500 */
[----:B------:R-:W2:Y:S01]  /*0020*/  LDC.64 R12, c[0x0][0x230] ;  /* 0x00008c00ff0c7b82 */ /* 0x000ea20000000a00 */
[----:B------:R-:W-:Y:S01]  /*0030*/  HFMA2.MMA R6, -RZ, RZ, 0, 0 ;  /* 0x00000000ff067435 */ /* 0x000fe200000001ff */
[----:B------:R-:W-:Y:S01]  /*0040*/  ULDC.64 UR4, c[0x0][0x208] ;  /* 0x0000820000047ab9 */ /* 0x000fe20000000a00 */
[----:B------:R-:W3:Y:S05]  /*0050*/  S2R R5, SR_TID.X ;  /* 0x0000000000057919 */ /* 0x000eea0000002100 */
[----:B------:R-:W4:Y:S08]  /*0060*/  LDC.64 R20, c[0x0][0x218] ;  /* 0x00008600ff147b82 */ /* 0x000f300000000a00 */
[----:B------:R-:W5:Y:S08]  /*0070*/  LDC.64 R8, c[0x0][0x220] ;  /* 0x00008800ff087b82 */ /* 0x000f700000000a00 */
[----:B------:R-:W5:Y:S01]  /*0080*/  LDC.64 R18, c[0x0][0x228] ;  /* 0x00008a00ff127b82 */ /* 0x000f620000000a00 */
[----:B-1----:R-:W-:-:S07]  /*0090*/  SHF.R.S32.HI R3, RZ, 0x1f, R0 ;  /* 0x0000001fff037819 */ /* 0x002fce0000011400 */
[----:B------:R-:W1:Y:S01]  /*00a0*/  LDC.64 R14, c[0x0][0x238] ;  /* 0x00008e00ff0e7b82 */ /* 0x000e620000000a00 */
[----:B------:R-:W-:Y:S02]  /*00b0*/  ISETP.GE.AND P1, PT, R0, 0x10, PT ;  /* 0x000000100000780c */ /* 0x000fe40003f26270 */
[----:B------:R-:W-:-:S04]  /*00c0*/  LEA.HI R3, R3, R0, RZ, 0x2 ;  /* 0x0000000003037211 */ /* 0x000fc800078f10ff */
[----:B------:R-:W-:Y:S01]  /*00d0*/  LOP3.LUT R7, R3, 0xfffffffc, RZ, 0xc0, !PT ;  /* 0xfffffffc03077812 */ /* 0x000fe200078ec0ff */
[----:B------:R-:W1:Y:S03]  /*00e0*/  LDC.64 R16, c[0x0][0x240] ;  /* 0x00009000ff107b82 */ /* 0x000e660000000a00 */
[----:B------:R-:W-:-:S05]  /*00f0*/  IADD3 R7, -R7, R0, RZ ;  /* 0x0000000007077210 */ /* 0x000fca0007ffe1ff */
[----:B--2---:R-:W-:-:S05]  /*0100*/  IMAD.WIDE R12, R7, 0x4, R12 ;  /* 0x00000004070c7825 */ /* 0x004fca00078e020c */
[----:B------:R-:W2:Y:S01]  /*0110*/  @!P1 LDG.E.EL R6, desc[UR4][R12.64] ;  /* 0x000000040c069981 */ /* 0x000ea2000c2e1900 */
[----:B------:R-:W-:Y:S02]  /*0120*/  SHF.L.U32 R2, R3, 0x3, RZ ;  /* 0x0000000303027819 */ /* 0x000fe400000006ff */
[----:B---3--:R-:W-:Y:S02]  /*0130*/  LOP3.LUT R3, R5, 0xf, RZ, 0xc0, !PT ;  /* 0x0000000f05037812 */ /* 0x008fe400078ec0ff */
[----:B------:R-:W-:Y:S02]  /*0140*/  LOP3.LUT R11, R2, 0xffffffe0, RZ, 0xc0, !PT ;  /* 0xffffffe0020b7812 */ /* 0x000fe400078ec0ff */
[C---:B------:R-:W-:Y:S01]  /*0150*/  ISETP.GE.AND P3, PT, R7.reuse, 0x2, PT ;  /* 0x000000020700780c */ /* 0x040fe20003f66270 */
[C---:B------:R-:W-:Y:S01]  /*0160*/  IMAD R2, R7.reuse, 0x10, R3 ;  /* 0x0000001007027824 */ /* 0x040fe200078e0203 */
[----:B------:R-:W-:Y:S02]  /*0170*/  ISETP.GT.AND P2, PT, R7, 0x1, !P1 ;  /* 0x000000010700780c */ /* 0x000fe40004f44270 */
[----:B------:R-:W-:-:S02]  /*0180*/  ISETP.LT.AND P0, PT, R0, 0x10, !P3 ;  /* 0x000000100000780c */ /* 0x000fc40005f01270 */
[----:B------:R-:W-:Y:S01]  /*0190*/  IADD3 R11, R2, R11, RZ ;  /* 0x0000000b020b7210 */ /* 0x000fe20007ffe0ff */
[----:B------:R-:W-:Y:S01]  /*01a0*/  IMAD.MOV.U32 R2, RZ, RZ, RZ ;  /* 0x000000ffff027224 */ /* 0x000fe200078e00ff */
[----:B------:R-:W-:Y:S02]  /*01b0*/  MOV R4, RZ ;  /* 0x000000ff00047202 */ /* 0x000fe40000000f00 */
[----:B------:R-:W-:Y:S01]  /*01c0*/  IADD3 R23, R11, -0x20, RZ ;  /* 0xffffffe00b177810 */ /* 0x000fe20007ffe0ff */
[----:B----4-:R-:W-:Y:S01]  /*01d0*/  IMAD.WIDE R20, R11, 0x4, R20 ;  /* 0x000000040b147825 */ /* 0x010fe200078e0214 */
[----:B------:R-:W-:Y:S01]  /*01e0*/  CS2R R26, SRZ ;  /* 0x00000000001a7805 */ /* 0x000fe2000001ff00 */
[----:B------:R-:W3:Y:S02]  /*01f0*/  LDC.64 R10, c[0x0][0x248] ;  /* 0x00009200ff0a7b82 */ /* 0x000ee40000000a00 */
[----:B-----5:R-:W-:Y:S02]  /*0200*/  IMAD.WIDE R8, R23, 0x4, R8 ;  /* 0x0000000417087825 */ /* 0x020fe400078e0208 */
[----:B------:R-:W4:Y:S04]  /*0210*/  @P0 LDG.E R2, desc[UR4][R20.64] ;  /* 0x0000000414020981 */ /* 0x000f28000c1e1900 */
[----:B------:R-:W5:Y:S01]  /*0220*/  @P2 LDG.E R4, desc[UR4][R8.64] ;  /* 0x0000000408042981 */ /* 0x000f62000c1e1900 */
[C---:B0-----:R-:W-:Y:S01]  /*0230*/  IMAD.WIDE R18, R7.reuse, 0x4, R18 ;  /* 0x0000000407127825 */ /* 0x041fe200078e0212 */
[----:B------:R-:W-:Y:S01]  /*0240*/  CS2R R24, SRZ ;  /* 0x0000000000187805 */ /* 0x000fe2000001ff00 */
[----:B------:R-:W0:Y:S03]  /*0250*/  LDC.64 R22, c[0x0][0x250] ;  /* 0x00009400ff167b82 */ /* 0x000e260000000a00 */
[----:B------:R-:W4:Y:S01]  /*0260*/  @!P1 LDG.E.EL R27, desc[UR4][R18.64] ;  /* 0x00000004121b9981 */ /* 0x000f22000c2e1900 */
[----:B-1----:R-:W-:-:S04]  /*0270*/  IMAD.WIDE R14, R7, 0x4, R14 ;  /* 0x00000004070e7825 */ /* 0x002fc800078e020e */
[C---:B------:R-:W-:Y:S01]  /*0280*/  IMAD.WIDE R16, R7.reuse, 0x4, R16 ;  /* 0x0000000407107825 */ /* 0x040fe200078e0210 */
[----:B------:R-:W4:Y:S04]  /*0290*/  @!P1 LDG.E.EL R26, desc[UR4][R14.64] ;  /* 0x000000040e1a9981 */ /* 0x000f28000c2e1900 */
[----:B------:R-:W5:Y:S01]  /*02a0*/  @!P1 LDG.E.EL R25, desc[UR4][R16.64] ;  /* 0x0000000410199981 */ /* 0x000f62000c2e1900 */
[----:B---3--:R-:W-:Y:S01]  /*02b0*/  IMAD.WIDE R10, R7, 0x4, R10 ;  /* 0x00000004070a7825 */ /* 0x008fe200078e020a */
[----:B------:R-:W-:Y:S01]  /*02c0*/  CS2R R28, SRZ ;  /* 0x00000000001c7805 */ /* 0x000fe2000001ff00 */
[----:B------:R-:W-:-:S03]  /*02d0*/  HFMA2.MMA R7, -RZ, RZ, 0, 0 ;  /* 0x00000000ff077435 */ /* 0x000fc600000001ff */
[----:B------:R-:W3:Y:S04]  /*02e0*/  @!P1 LDG.E.EL R24, desc[UR4][R10.64] ;  /* 0x000000040a189981 */ /* 0x000ee8000c2e1900 */
[----:B------:R1:W3:Y:S01]  /*02f0*/  @!P1 LDG.E.EL R28, desc[UR4][R12.64] ;  /* 0x000000040c1c9981 */ /* 0x0002e2000c2e1900 */
[----:B0-----:R-:W-:-:S03]  /*0300*/  IMAD.WIDE R22, R0, 0x4, R22 ;  /* 0x0000000400167825 */ /* 0x001fc600078e0216 */
[----:B------:R0:W3:Y:S04]  /*0310*/  @P0 LDG.E R7, desc[UR4][R20.64] ;  /* 0x0000000414070981 */ /* 0x0000e8000c1e1900 */
[----:B------:R-:W3:Y:S01]  /*0320*/  @!P1 LDG.E.EL R29, desc[UR4][R22.64] ;  /* 0x00000004161d9981 */ /* 0x000ee2000c2e1900 */
[----:B-1----:R-:W-:Y:S01]  /*0330*/  CS2R R12, SRZ ;  /* 0x00000000000c7805 */ /* 0x002fe2000001ff00 */
[----:B0-----:R-:W0:Y:S05]  /*0340*/  LDC.64 R20, c[0x0][0x258] ;  /* 0x00009600ff147b82 */ /* 0x001e2a0000000a00 */
[----:B------:R1:W3:Y:S04]  /*0350*/  @P2 LDG.E R12, desc[UR4][R8.64] ;  /* 0x00000004080c2981 */ /* 0x0002e8000c1e1900 */
[----:B------:R-:W3:Y:S01]  /*0360*/  @!P1 LDG.E.EL R13, desc[UR4][R16.64] ;  /* 0x00000004100d9981 */ /* 0x000ee2000c2e1900 */
[----:B-1----:R-:W-:-:S06]  /*0370*/  IMAD.MOV.U32 R8, RZ, RZ, RZ ;  /* 0x000000ffff087224 */ /* 0x002fcc00078e00ff */
[----:B------:R1:W3:Y:S02]  /*0380*/  @!P1 LDG.E.EL R8, desc[UR4][R18.64] ;  /* 0x0000000412089981 */ /* 0x0002e4000c2e1900 */
[----:B-1----:R-:W-:-:S06]  /*0390*/  MOV R18, RZ ;  /* 0x000000ff00127202 */ /* 0x002fcc0000000f00 */
[----:B------:R-:W3:Y:S01]  /*03a0*/  @!P1 LDG.E.EL R18, desc[UR4][R14.64] ;  /* 0x000000040e129981 */ /* 0x000ee2000c2e1900 */
[----:B------:R-:W-:Y:S02]  /*03b0*/  LEA R3, R0, R3, 0x4 ;  /* 0x0000000300037211 */ /* 0x000fe400078e20ff */
[----:B------:R-:W-:-:S03]  /*03c0*/  CS2R R22, SRZ ;  /* 0x0000000000167805 */ /* 0x000fc6000001ff00 */
[----:B0-----:R-:W-:-:S03]  /*03d0*/  IMAD.WIDE R20, R3, 0x4, R20 ;  /* 0x0000000403147825 */ /* 0x001fc600078e0214 */
[----:B------:R0:W3:Y:S04]  /*03e0*/  @!P1 LDG.E.EL R22, desc[UR4][R10.64] ;  /* 0x000000040a169981 */ /* 0x0000e8000c2e1900 */
[----:B------:R-:W3:Y:S01]  /*03f0*/  @!P1 LDG.E R23, desc[UR4][R20.64] ;  /* 0x0000000414179981 */ /* 0x000ee2000c1e1900 */
[----:B--2---:R-:W-:-:S04]  /*0400*/  FADD R9, R6, 9.9999997473787516356e-06 ;  /* 0x3727c5ac06097421 */ /* 0x004fc80000000000 */
[----:B------:R-:W1:Y:S02]  /*0410*/  MUFU.SQRT R19, R9 ;  /* 0x0000000900137308 */ /* 0x000e640000002000 */
[C---:B-1----:R-:W-:Y:S02]  /*0420*/  FSETP.GT.AND P4, PT, R19.reuse, 8.50705917302346158658e+37, PT ;  /* 0x7e8000001300780b */ /* 0x042fe40003f84000 */
[----:B------:R-:W-:Y:S01]  /*0430*/  FSETP.GEU.AND P5, PT, R19, 1.175494350822287508e-38, PT ;  /* 0x008000001300780b */ /* 0x000fe20003fae000 */
[----:B------:R-:W-:-:S10]  /*0440*/  HFMA2.MMA R6, -RZ, RZ, 1.625, 0 ;  /* 0x3e800000ff067435 */ /* 0x000fd400000001ff */
[----:B------:R-:W-:-:S04]  /*0450*/  @P4 FMUL R19, R19, 0.25 ;  /* 0x3e80000013134820 */ /* 0x000fc80000400000 */
[----:B------:R-:W-:-:S06]  /*0460*/  @!P5 FMUL R19, R19, 16777216 ;  /* 0x4b8000001313d820 */ /* 0x000fcc0000400000 */
[----:B------:R-:W1:Y:S01]  /*0470*/  MUFU.RCP R19, R19 ;  /* 0x0000001300137308 */ /* 0x000e620000001000 */
[----:B----4-:R-:W-:Y:S02]  /*0480*/  SEL R2, R2, RZ, P0 ;  /* 0x000000ff02027207 */ /* 0x010fe40000000000 */
[----:B0-----:R-:W-:Y:S02]  /*0490*/  FSEL R10, R6, 1, P4 ;  /* 0x3f800000060a7808 */ /* 0x001fe40002000000 */
[----:B-----5:R-:W-:-:S03]  /*04a0*/  SEL R11, R4, RZ, P2 ;  /* 0x000000ff040b7207 */ /* 0x020fc60001000000 */
[----:B------:R-:W-:Y:S01]  /*04b0*/  @!P5 FMUL R10, R10, 16777216 ;  /* 0x4b8000000a0ad820 */ /* 0x000fe20000400000 */
[----:B------:R-:W-:-:S05]  /*04c0*/  SEL R2, R2, R11, !P3 ;  /* 0x0000000b02027207 */ /* 0x000fca0005800000 */
[----:B------:R-:W-:Y:S01]  /*04d0*/  FADD R2, R2, -R27 ;  /* 0x8000001b02027221 */ /* 0x000fe20000000000 */
[----:B-1----:R-:W-:-:S04]  /*04e0*/  FMUL R9, R19, R10 ;  /* 0x0000000a13097220 */ /* 0x002fc80000400000 */
[----:B------:R-:W-:-:S04]  /*04f0*/  FMUL R2, R2, R9 ;  /* 0x0000000902027220 */ /* 0x000fc80000400000 */
[----:B------:R-:W-:-:S05]  /*0500*/  FFMA R25, R2, R26, R25 ;  /* 0x0000001a02197223 */ /* 0x000fca0000000019 */
[----:B------:R-:W-:-:S13]  /*0510*/  FSETP.GT.AND P4, PT, R25, RZ, PT ;  /* 0x000000ff1900720b */ /* 0x000fda0003f84000 */
[----:B---3--:R-:W-:-:S05]  /*0520*/  @!P4 FMUL R25, R25, R24 ;  /* 0x000000181919c220 */ /* 0x008fca0000400000 */
[----:B------:R-:W-:-:S05]  /*0530*/  FSEL R25, R25, RZ, !P1 ;  /* 0x000000ff19197208 */ /* 0x000fca0004800000 */
[----:B------:R-:W0:Y:S01]  /*0540*/  SHFL.BFLY PT, R4, R25, 0x8, 0x1f ;  /* 0x0d001f0019047f89 */ /* 0x000e2200000e0000 */
[----:B------:R-:W-:Y:S01]  /*0550*/  FADD R28, R28, 9.9999997473787516356e-06 ;  /* 0x3727c5ac1c1c7421 */ /* 0x000fe20000000000 */
[----:B------:R-:W-:-:S03]  /*0560*/  FADD R29, RZ, -R29 ;  /* 0x8000001dff1d7221 */ /* 0x000fc60000000000 */
[----:B------:R-:W1:Y:S01]  /*0570*/  MUFU.SQRT R2, R28 ;  /* 0x0000001c00027308 */ /* 0x000e620000002000 */
[----:B------:R-:W-:-:S05]  /*0580*/  FMUL R29, R29, 1.4426950216293334961 ;  /* 0x3fb8aa3b1d1d7820 */ /* 0x000fca0000400000 */
[----:B------:R-:W-:Y:S02]  /*0590*/  FSETP.GEU.AND P6, PT, R29, -126, PT ;  /* 0xc2fc00001d00780b */ /* 0x000fe40003fce000 */
[C---:B-1----:R-:W-:Y:S01]  /*05a0*/  FSETP.GT.AND P4, PT, R2.reuse, 8.50705917302346158658e+37, PT ;  /* 0x7e8000000200780b */ /* 0x042fe20003f84000 */
[----:B0-----:R-:W-:Y:S01]  /*05b0*/  FADD R9, R25, R4 ;  /* 0x0000000419097221 */ /* 0x001fe20000000000 */
[----:B------:R-:W-:-:S09]  /*05c0*/  FSETP.GEU.AND P5, PT, R2, 1.175494350822287508e-38, PT ;  /* 0x008000000200780b */ /* 0x000fd20003fae000 */
[----:B------:R-:W-:Y:S01]  /*05d0*/  @!P6 FMUL R29, R29, 0.5 ;  /* 0x3f0000001d1de820 */ /* 0x000fe20000400000 */
[----:B------:R-:W0:Y:S03]  /*05e0*/  SHFL.BFLY PT, R10, R9, 0x4, 0x1f ;  /* 0x0c801f00090a7f89 */ /* 0x000e2600000e0000 */
[----:B------:R-:W1:Y:S01]  /*05f0*/  MUFU.EX2 R4, R29 ;  /* 0x0000001d00047308 */ /* 0x000e620000000800 */
[----:B------:R-:W-:-:S04]  /*0600*/  @P4 FMUL R2, R2, 0.25 ;  /* 0x3e80000002024820 */ /* 0x000fc80000400000 */
[----:B------:R-:W-:-:S06]  /*0610*/  @!P5 FMUL R2, R2, 16777216 ;  /* 0x4b8000000202d820 */ /* 0x000fcc0000400000 */
[----:B------:R-:W2:Y:S01]  /*0620*/  MUFU.RCP R2, R2 ;  /* 0x0000000200027308 */ /* 0x000ea20000001000 */
[----:B-1----:R-:W-:Y:S01]  /*0630*/  @!P6 FMUL R4, R4, R4 ;  /* 0x000000040404e220 */ /* 0x002fe20000400000 */
[----:B------:R-:W-:-:S03]  /*0640*/  SEL R7, R7, RZ, P0 ;  /* 0x000000ff07077207 */ /* 0x000fc60000000000 */
[----:B------:R-:W-:Y:S01]  /*0650*/  FADD R4, R4, 1 ;  /* 0x3f80000004047421 */ /* 0x000fe20000000000 */
[----:B0-----:R-:W-:Y:S01]  /*0660*/  FADD R10, R9, R10 ;  /* 0x0000000a090a7221 */ /* 0x001fe20000000000 */
[----:B------:R-:W-:Y:S02]  /*0670*/  FSEL R9, R6, 1, P4 ;  /* 0x3f80000006097808 */ /* 0x000fe40002000000 */
[----:B------:R-:W-:Y:S02]  /*0680*/  @P3 SEL R7, R12, RZ, P2 ;  /* 0x000000ff0c073207 */ /* 0x000fe40001000000 */
[----:B------:R-:W-:Y:S01]  /*0690*/  FSETP.GT.AND P3, PT, R4, 8.50705917302346158658e+37, PT ;  /* 0x7e8000000400780b */ /* 0x000fe20003f64000 */
[----:B------:R-:W-:Y:S02]  /*06a0*/  @!P5 FMUL R9, R9, 16777216 ;  /* 0x4b8000000909d820 */ /* 0x000fe40000400000 */
[----:B------:R-:W-:Y:S02]  /*06b0*/  FADD R8, R7, -R8 ;  /* 0x8000000807087221 */ /* 0x000fe40000000000 */
[----:B--2---:R-:W-:-:S04]  /*06c0*/  FMUL R9, R2, R9 ;  /* 0x0000000902097220 */ /* 0x004fc80000400000 */
[----:B------:R-:W-:-:S04]  /*06d0*/  FMUL R8, R8, R9 ;  /* 0x0000000908087220 */ /* 0x000fc80000400000 */
[----:B------:R-:W-:Y:S01]  /*06e0*/  FFMA R15, R8, R18, R13 ;  /* 0x00000012080f7223 */ /* 0x000fe2000000000d */
[----:B------:R-:W-:Y:S01]  /*06f0*/  @P3 FMUL R4, R4, 0.25 ;  /* 0x3e80000004043820 */ /* 0x000fe20000400000 */
[----:B------:R-:W0:Y:S01]  /*0700*/  LDC.64 R12, c[0x0][0x260] ;  /* 0x00009800ff0c7b82 */ /* 0x000e220000000a00 */
[----:B------:R-:W1:Y:S07]  /*0710*/  SHFL.BFLY PT, R11, R10, 0x2, 0x1f ;  /* 0x0c401f000a0b7f89 */ /* 0x000e6e00000e0000 */
[----:B------:R-:W2:Y:S01]  /*0720*/  LDC.64 R8, c[0x0][0x268] ;  /* 0x00009a00ff087b82 */ /* 0x000ea20000000a00 */
[----:B------:R-:W3:Y:S01]  /*0730*/  MUFU.RCP R4, R4 ;  /* 0x0000000400047308 */ /* 0x000ee20000001000 */
[----:B------:R-:W-:-:S02]  /*0740*/  FSETP.GT.AND P2, PT, R15, RZ, PT ;  /* 0x000000ff0f00720b */ /* 0x000fc40003f44000 */
[----:B------:R-:W-:Y:S02]  /*0750*/  LOP3.LUT P0, RZ, R5, 0x30, RZ, 0xc0, !PT ;  /* 0x0000003005ff7812 */ /* 0x000fe4000780c0ff */
[----:B------:R-:W-:Y:S02]  /*0760*/  FSEL R17, R6, 1, P3 ;  /* 0x3f80000006117808 */ /* 0x000fe40001800000 */
[----:B------:R-:W-:Y:S02]  /*0770*/  ISETP.LT.AND P0, PT, R0, 0x10, !P0 ;  /* 0x000000100000780c */ /* 0x000fe40004701270 */
[----:B------:R-:W-:-:S05]  /*0780*/  SEL R6, R23, RZ, !P1 ;  /* 0x000000ff17067207 */ /* 0x000fca0004800000 */
[----:B------:R-:W-:Y:S01]  /*0790*/  @!P2 FMUL R15, R15, R22 ;  /* 0x000000160f0fa220 */ /* 0x000fe20000400000 */
[----:B---3--:R-:W-:Y:S01]  /*07a0*/  FMUL R2, R4, R17 ;  /* 0x0000001104027220 */ /* 0x008fe20000400000 */
[----:B0-----:R-:W-:-:S04]  /*07b0*/  IMAD.WIDE R12, R3, 0x4, R12 ;  /* 0x00000004030c7825 */ /* 0x001fc800078e020c */
[----:B------:R-:W-:Y:S01]  /*07c0*/  FFMA R15, R15, R2, R6 ;  /* 0x000000020f0f7223 */ /* 0x000fe20000000006 */
[----:B-1----:R-:W-:Y:S01]  /*07d0*/  FADD R14, R10, R11 ;  /* 0x0000000b0a0e7221 */ /* 0x002fe20000000000 */
[----:B--2---:R-:W-:Y:S01]  /*07e0*/  IMAD.WIDE R8, R3, 0x4, R8 ;  /* 0x0000000403087825 */ /* 0x004fe200078e0208 */
[----:B------:R-:W-:Y:S01]  /*07f0*/  @P0 STG.E desc[UR4][R12.64], R7 ;  /* 0x000000070c000986 */ /* 0x000fe2000c101904 */
[----:B------:R-:W0:Y:S03]  /*0800*/  LDC.64 R10, c[0x0][0x210] ;  /* 0x00008400ff0a7b82 */ /* 0x000e260000000a00 */
[----:B------:R-:W-:Y:S04]  /*0810*/  @P0 STG.E desc[UR4][R8.64], R15 ;  /* 0x0000000f08000986 */ /* 0x000fe8000c101904 */
[----:B------:R-:W1:Y:S01]  /*0820*/  SHFL.BFLY PT, R19, R14, 0x1, 0x1f ;  /* 0x0c201f000e137f89 */ /* 0x000e6200000e0000 */
[----:B------:R-:W-:Y:S01]  /*0830*/  BAR.SYNC.DEFER_BLOCKING 0x0 ;  /* 0x0000000000007b1d */ /* 0x000fe20000010000 */
[----:B------:R-:W-:-:S04]  /*0840*/  LOP3.LUT P1, RZ, R5, 0x3f, RZ, 0xc0, !PT ;  /* 0x0000003f05ff7812 */ /* 0x000fc8000782c0ff */
[C---:B------:R-:W-:Y:S01]  /*0850*/  ISETP.LT.AND P1, PT, R0.reuse, 0x10, !P1 ;  /* 0x000000100000780c */ /* 0x040fe20004f21270 */
[----:B0-----:R-:W-:-:S04]  /*0860*/  IMAD.WIDE R10, R0, 0x4, R10 ;  /* 0x00000004000a7825 */ /* 0x001fc800078e020a */
[----:B-1----:R-:W-:-:S08]  /*0870*/  FADD R19, R14, R19 ;  /* 0x000000130e137221 */ /* 0x002fd00000000000 */
[----:B------:R-:W-:Y:S05]  /*0880*/  @!P1 EXIT ;  /* 0x000000000000994d */ /* 0x000fea0003800000 */
[----:B------:R-:W-:-:S05]  /*0890*/  FMUL R19, R19, 0.0625 ;  /* 0x3d80000013137820 */ /* 0x000fca0000400000 */
[----:B------:R-:W-:Y:S01]  /*08a0*/  STG.E desc[UR4][R10.64], R19 ;  /* 0x000000130a007986 */ /* 0x000fe2000c101904 */
[----:B------:R-:W-:Y:S05]  /*08b0*/  EXIT ;  /* 0x000000000000794d */ /* 0x000fea0003800000 */
.L_x_0:
[----:B------:R-:W-:-:S00]  /*08c0*/  BRA `(.L_x_0) ;  /* 0xfffffffc00fc7947 */ /* 0x000fc0000383ffff */
[----:B------:R-:W-:-:S00]  /*08d0*/  NOP ;  /* 0x0000000000007918 */ /* 0x000fc00000000000 */
        /* <DEDUP_REMOVED lines=10> */
.L_x_1:


//--------------------- .nv.global.init           --------------------------
	.section	.nv.global.init,"aw",@progbits
.nv.global.init:
	.type		_$_str,@object
	.size		_$_str,(_$_str_$_2 - _$_str)
_$_str:
        /*0000*/ 	.byte	0x5f, 0x5f, 0x43, 0x55, 0x44, 0x41, 0x5f, 0x46, 0x54, 0x5a, 0x00
	.type		_$_str_$_2,@object
	.size		_$_str_$_2,(.L_1 - _$_str_$_2)
_$_str_$_2:
        /*000b*/ 	.byte	0x5f, 0x5f, 0x43, 0x55, 0x44, 0x41, 0x5f, 0x50, 0x52, 0x45, 0x43, 0x5f, 0x53, 0x51, 0x52, 0x54
        /*001b*/ 	.byte	0x00
.L_1:


//--------------------- .nv.constant0.triton_per_fused__native_batch_norm_legit_no_training__prelu_kernel_add_cat_mean_mul_1 --------------------------
	.section	.nv.constant0.triton_per_fused__native_batch_norm_legit_no_training__prelu_kernel_add_cat_mean_mul_1,"a",@progbits
	.sectionflags	@""
	.align	4
.nv.constant0.triton_per_fused__native_batch_norm_legit_no_training__prelu_kernel_add_cat_mean_mul_1:
	.zero		632
